	.headerflags	@"EF_CUDA_TEXMODE_UNIFIED EF_CUDA_64BIT_ADDRESS EF_CUDA_ACCELERATORS EF_CUDA_SM90 EF_CUDA_VIRTUAL_SM(EF_CUDA_SM90)"
	.elftype	@"ET_EXEC"


//--------------------- .nv.info                  --------------------------
	.section	.nv.info,"",@"SHT_CUDA_INFO"
	.align	4


	//----- nvinfo : EIATTR_REGCOUNT
	.align		4
        /*0000*/ 	.byte	0x04, 0x2f
        /*0002*/ 	.short	(.L_1 - .L_0)
	.align		4
.L_0:
        /*0004*/ 	.word	index@(triton_poi_fused_cat_16)
        /*0008*/ 	.word	0x00000020


	//----- nvinfo : EIATTR_MIN_STACK_SIZE
	.align		4
.L_1:
        /*000c*/ 	.byte	0x04, 0x12
        /*000e*/ 	.short	(.L_3 - .L_2)
	.align		4
.L_2:
        /*0010*/ 	.word	index@(triton_poi_fused_cat_16)
        /*0014*/ 	.word	0x00000000


	//----- nvinfo : EIATTR_FRAME_SIZE
	.align		4
.L_3:
        /*0018*/ 	.byte	0x04, 0x11
        /*001a*/ 	.short	(.L_5 - .L_4)
	.align		4
.L_4:
        /*001c*/ 	.word	index@(triton_poi_fused_cat_16)
        /*0020*/ 	.word	0x00000000


	//----- nvinfo : EIATTR_MIN_STACK_SIZE
	.align		4
.L_5:
        /*0024*/ 	.byte	0x04, 0x12
        /*0026*/ 	.short	(.L_7 - .L_6)
	.align		4
.L_6:
        /*0028*/ 	.word	index@(triton_poi_fused_cat_16)
        /*002c*/ 	.word	0x00000000
.L_7:


//--------------------- .nv.info.triton_poi_fused_cat_16 --------------------------
	.section	.nv.info.triton_poi_fused_cat_16,"",@"SHT_CUDA_INFO"
	.sectionflags	@""
	.align	4


	//----- nvinfo : EIATTR_CUDA_API_VERSION
	.align		4
        /*0000*/ 	.byte	0x04, 0x37
        /*0002*/ 	.short	(.L_9 - .L_8)
.L_8:
        /*0004*/ 	.word	0x0000007c


	//----- nvinfo : EIATTR_KPARAM_INFO
	.align		4
.L_9:
        /*0008*/ 	.byte	0x04, 0x17
        /*000a*/ 	.short	(.L_11 - .L_10)
.L_10:
        /*000c*/ 	.word	0x00000000
        /*0010*/ 	.short	0x0003
        /*0012*/ 	.short	0x0018
        /*0014*/ 	.byte	0x00, 0xf0, 0x11, 0x00


	//----- nvinfo : EIATTR_KPARAM_INFO
	.align		4
.L_11:
        /*0018*/ 	.byte	0x04, 0x17
        /*001a*/ 	.short	(.L_13 - .L_12)
.L_12:
        /*001c*/ 	.word	0x00000000
        /*0020*/ 	.short	0x0002
        /*0022*/ 	.short	0x0010
        /*0024*/ 	.byte	0x00, 0xf4, 0x21, 0x00


	//----- nvinfo : EIATTR_KPARAM_INFO
	.align		4
.L_13:
        /*0028*/ 	.byte	0x04, 0x17
        /*002a*/ 	.short	(.L_15 - .L_14)
.L_14:
        /*002c*/ 	.word	0x00000000
        /*0030*/ 	.short	0x0001
        /*0032*/ 	.short	0x0008
        /*0034*/ 	.byte	0x00, 0xf4, 0x21, 0x00


	//----- nvinfo : EIATTR_KPARAM_INFO
	.align		4
.L_15:
        /*0038*/ 	.byte	0x04, 0x17
        /*003a*/ 	.short	(.L_17 - .L_16)
.L_16:
        /*003c*/ 	.word	0x00000000
        /*0040*/ 	.short	0x0000
        /*0042*/ 	.short	0x0000
        /*0044*/ 	.byte	0x00, 0xf4, 0x21, 0x00


	//----- nvinfo : EIATTR_SPARSE_MMA_MASK
	.align		4
.L_17:
        /*0048*/ 	.byte	0x03, 0x50
        /*004a*/ 	.short	0x0000


	//----- nvinfo : EIATTR_MAXREG_COUNT
	.align		4
        /*004c*/ 	.byte	0x03, 0x1b
        /*004e*/ 	.short	0x00ff


	//----- nvinfo : EIATTR_EXIT_INSTR_OFFSETS
	.align		4
        /*0050*/ 	.byte	0x04, 0x1c
        /*0052*/ 	.short	(.L_19 - .L_18)


	//   ....[0]....
.L_18:
        /*0054*/ 	.word	0x00000870


	//----- nvinfo : EIATTR_REQNTID
	.align		4
.L_19:
        /*0058*/ 	.byte	0x04, 0x10
        /*005a*/ 	.short	(.L_21 - .L_20)
.L_20:
        /*005c*/ 	.word	0x00000080
        /*0060*/ 	.word	0x00000001
        /*0064*/ 	.word	0x00000001


	//----- nvinfo : EIATTR_CBANK_PARAM_SIZE
	.align		4
.L_21:
        /*0068*/ 	.byte	0x03, 0x19
        /*006a*/ 	.short	0x001c


	//----- nvinfo : EIATTR_PARAM_CBANK
	.align		4
        /*006c*/ 	.byte	0x04, 0x0a
        /*006e*/ 	.short	(.L_23 - .L_22)
	.align		4
.L_22:
        /*0070*/ 	.word	index@(.nv.constant0.triton_poi_fused_cat_16)
        /*0074*/ 	.short	0x0210
        /*0076*/ 	.short	0x001c


	//----- nvinfo : EIATTR_SW_WAR
	.align		4
.L_23:
        /*0078*/ 	.byte	0x04, 0x36
        /*007a*/ 	.short	(.L_25 - .L_24)
.L_24:
        /*007c*/ 	.word	0x00000008
.L_25:


//--------------------- .nv.callgraph             --------------------------
	.section	.nv.callgraph,"",@"SHT_CUDA_CALLGRAPH"
	.align	4
	.sectionentsize	8
	.align		4
        /*0000*/ 	.word	0x00000000
	.align		4
        /*0004*/ 	.word	0xffffffff
	.align		4
        /*0008*/ 	.word	0x00000000
	.align		4
        /*000c*/ 	.word	0xfffffffe
	.align		4
        /*0010*/ 	.word	0x00000000
	.align		4
        /*0014*/ 	.word	0xfffffffd
	.align		4
        /*0018*/ 	.word	0x00000000
	.align		4
        /*001c*/ 	.word	0xfffffffc


//--------------------- .text.triton_poi_fused_cat_16 --------------------------
	.section	.text.triton_poi_fused_cat_16,"ax",@progbits
	.align	128
        .global         triton_poi_fused_cat_16
        .type           triton_poi_fused_cat_16,@function
        .size           triton_poi_fused_cat_16,(.L_x_1 - triton_poi_fused_cat_16)
        .other          triton_poi_fused_cat_16,@"STO_CUDA_ENTRY STV_DEFAULT"
triton_poi_fused_cat_16:
.text.triton_poi_fused_cat_16:
[----:B------:R-:W-:Y:S01]  /*0000*/  LDC R1, c[0x0][0x28] ;  /* 0x00000a00ff017b82 */ /* 0x000fe20000000800 */
[----:B------:R-:W1:Y:S01]  /*0010*/  S2R R0, SR_TID.X ;  /* 0x0000000000007919 */ /* 0x000e620000002100 */
[----:B------:R-:W-:Y:S01]  /*0020*/  ULDC.64 UR4, c[0x0][0x218] ;  /* 0x0000860000047ab9 */ /* 0x000fe20000000a00 */
[----:B------:R-:W2:Y:S01]  /*0030*/  S2R R3, SR_CTAID.X ;  /* 0x0000000000037919 */ /* 0x000ea20000002500 */
[----:B-1----:R-:W-:Y:S01]  /*0040*/  IMAD.SHL.U32 R0, R0, 0x4, RZ ;  /* 0x0000000400007824 */ /* 0x002fe200078e00ff */
[----:B--2---:R-:W-:-:S04]  /*0050*/  SHF.R.S32.HI R5, RZ, 0x15, R3 ;  /* 0x00000015ff057819 */ /* 0x004fc80000011403 */
[----:B------:R-:W-:Y:S02]  /*0060*/  LOP3.LUT R0, R0, 0x1fc, RZ, 0xc0, !PT ;  /* 0x000001fc00007812 */ /* 0x000fe400078ec0ff */
[----:B------:R-:W-:-:S03]  /*0070*/  SGXT R5, R5, 0x1 ;  /* 0x000000010505781a */ /* 0x000fc60000000200 */
[----:B------:R-:W-:-:S04]  /*0080*/  IMAD R22, R3, 0x400, R0 ;  /* 0x0000040003167824 */ /* 0x000fc800078e0200 */
[C---:B------:R-:W-:Y:S01]  /*0090*/  VIADD R26, R22.reuse, 0x1 ;  /* 0x00000001161a7836 */ /* 0x040fe20000000000 */
[----:B------:R-:W-:Y:S01]  /*00a0*/  SHF.R.S32.HI R3, RZ, 0x1f, R22 ;  /* 0x0000001fff037819 */ /* 0x000fe20000011416 */
[C---:B------:R-:W-:Y:S02]  /*00b0*/  VIADD R16, R22.reuse, 0x2 ;  /* 0x0000000216107836 */ /* 0x040fe40000000000 */
[----:B------:R-:W-:Y:S01]  /*00c0*/  VIADD R14, R22, 0x3 ;  /* 0x00000003160e7836 */ /* 0x000fe20000000000 */
[C---:B------:R-:W-:Y:S02]  /*00d0*/  LEA.HI R0, R5.reuse, R26, RZ, 0x7 ;  /* 0x0000001a05007211 */ /* 0x040fe400078f38ff */
[C---:B------:R-:W-:Y:S02]  /*00e0*/  LEA.HI R2, R5.reuse, R16, RZ, 0x7 ;  /* 0x0000001005027211 */ /* 0x040fe400078f38ff */
[----:B------:R-:W-:Y:S01]  /*00f0*/  LOP3.LUT R7, R0, 0xffff80, RZ, 0xc0, !PT ;  /* 0x00ffff8000077812 */ /* 0x000fe200078ec0ff */
[----:B------:R-:W-:Y:S01]  /*0100*/  VIADD R0, R22, 0x200 ;  /* 0x0000020016007836 */ /* 0x000fe20000000000 */
[----:B------:R-:W-:-:S02]  /*0110*/  LEA.HI R4, R5, R14, RZ, 0x7 ;  /* 0x0000000e05047211 */ /* 0x000fc400078f38ff */
[----:B------:R-:W-:Y:S01]  /*0120*/  LEA.HI R3, R3, R22, RZ, 0x7 ;  /* 0x0000001603037211 */ /* 0x000fe200078f38ff */
[----:B------:R-:W-:Y:S01]  /*0130*/  IMAD.IADD R26, R26, 0x1, -R7 ;  /* 0x000000011a1a7824 */ /* 0x000fe200078e0a07 */
[----:B------:R-:W-:Y:S02]  /*0140*/  LEA.HI R6, R5, R0, RZ, 0x7 ;  /* 0x0000000005067211 */ /* 0x000fe400078f38ff */
[----:B------:R-:W-:Y:S02]  /*0150*/  LOP3.LUT R7, R2, 0xffff80, RZ, 0xc0, !PT ;  /* 0x00ffff8002077812 */ /* 0x000fe400078ec0ff */
[----:B------:R-:W-:Y:S02]  /*0160*/  SHF.R.S32.HI R6, RZ, 0x7, R6 ;  /* 0x00000007ff067819 */ /* 0x000fe40000011406 */
[----:B------:R-:W-:Y:S01]  /*0170*/  SHF.R.S32.HI R2, RZ, 0x7, R3 ;  /* 0x00000007ff027819 */ /* 0x000fe20000011403 */
[----:B------:R-:W-:Y:S01]  /*0180*/  IMAD.IADD R16, R16, 0x1, -R7 ;  /* 0x0000000110107824 */ /* 0x000fe200078e0a07 */
[----:B------:R-:W-:Y:S01]  /*0190*/  LOP3.LUT R7, R4, 0xffff80, RZ, 0xc0, !PT ;  /* 0x00ffff8004077812 */ /* 0x000fe200078ec0ff */
[C---:B------:R-:W-:Y:S01]  /*01a0*/  IMAD.SHL.U32 R13, R6.reuse, 0x40, RZ ;  /* 0x00000040060d7824 */ /* 0x040fe200078e00ff */
[----:B------:R-:W-:Y:S01]  /*01b0*/  LEA.HI R4, R6, R6, RZ, 0x8 ;  /* 0x0000000606047211 */ /* 0x000fe200078f40ff */
[----:B------:R-:W-:Y:S01]  /*01c0*/  IMAD.SHL.U32 R11, R2, 0x40, RZ ;  /* 0x00000040020b7824 */ /* 0x000fe200078e00ff */
[----:B------:R-:W-:Y:S01]  /*01d0*/  LOP3.LUT R3, R3, 0xffffff80, RZ, 0xc0, !PT ;  /* 0xffffff8003037812 */ /* 0x000fe200078ec0ff */
[----:B------:R-:W-:Y:S01]  /*01e0*/  IMAD.IADD R14, R14, 0x1, -R7 ;  /* 0x000000010e0e7824 */ /* 0x000fe200078e0a07 */
[----:B------:R-:W-:-:S02]  /*01f0*/  LOP3.LUT R7, R4, 0xffffff00, RZ, 0xc0, !PT ;  /* 0xffffff0004077812 */ /* 0x000fc400078ec0ff */
[----:B------:R-:W-:Y:S01]  /*0200*/  LEA.HI R8, R2, R2, RZ, 0x8 ;  /* 0x0000000202087211 */ /* 0x000fe200078f40ff */
[----:B------:R-:W-:Y:S01]  /*0210*/  IMAD.IADD R12, R22, 0x1, -R3 ;  /* 0x00000001160c7824 */ /* 0x000fe200078e0a03 */
[C---:B------:R-:W-:Y:S01]  /*0220*/  LEA.HI R4, R5.reuse, R0, RZ, 0xf ;  /* 0x0000000005047211 */ /* 0x040fe200078f78ff */
[----:B------:R-:W-:Y:S01]  /*0230*/  IMAD.IADD R7, R6, 0x1, -R7 ;  /* 0x0000000106077824 */ /* 0x000fe200078e0a07 */
[----:B------:R-:W-:Y:S02]  /*0240*/  LOP3.LUT R9, R8, 0xffffff00, RZ, 0xc0, !PT ;  /* 0xffffff0008097812 */ /* 0x000fe400078ec0ff */
[----:B------:R-:W-:Y:S02]  /*0250*/  SHF.R.S32.HI R6, RZ, 0x1f, R12 ;  /* 0x0000001fff067819 */ /* 0x000fe4000001140c */
[----:B------:R-:W-:Y:S01]  /*0260*/  IADD3 R10, P0, R12, R11, RZ ;  /* 0x0000000b0c0a7210 */ /* 0x000fe20007f1e0ff */
[----:B------:R-:W-:Y:S01]  /*0270*/  IMAD.IADD R9, R2, 0x1, -R9 ;  /* 0x0000000102097824 */ /* 0x000fe200078e0a09 */
[----:B------:R-:W-:Y:S01]  /*0280*/  IADD3 R8, P1, R12, R13, RZ ;  /* 0x0000000d0c087210 */ /* 0x000fe20007f3e0ff */
[----:B------:R-:W1:Y:S01]  /*0290*/  LDC.64 R2, c[0x0][0x210] ;  /* 0x00008400ff027b82 */ /* 0x000e620000000a00 */
[----:B------:R-:W-:-:S02]  /*02a0*/  LEA.HI R5, R5, R22, RZ, 0xf ;  /* 0x0000001605057211 */ /* 0x000fc400078f78ff */
[-C--:B------:R-:W-:Y:S02]  /*02b0*/  LEA.HI.X.SX32 R15, R11, R6.reuse, 0x1, P0 ;  /* 0x000000060b0f7211 */ /* 0x080fe400000f0eff */
[----:B------:R-:W-:Y:S02]  /*02c0*/  ISETP.GT.AND P4, PT, R12, 0x3f, PT ;  /* 0x0000003f0c00780c */ /* 0x000fe40003f84270 */
[----:B------:R-:W-:Y:S02]  /*02d0*/  LEA.HI.X.SX32 R11, R13, R6, 0x1, P1 ;  /* 0x000000060d0b7211 */ /* 0x000fe400008f0eff */
[----:B------:R-:W-:Y:S02]  /*02e0*/  SHF.R.S32.HI R0, RZ, 0xf, R5 ;  /* 0x0000000fff007819 */ /* 0x000fe40000011405 */
[----:B------:R-:W-:Y:S02]  /*02f0*/  LEA R28, P0, R10, UR4, 0x2 ;  /* 0x000000040a1c7c11 */ /* 0x000fe4000f8010ff */
[----:B------:R-:W-:Y:S01]  /*0300*/  LEA R18, P1, R8, UR4, 0x2 ;  /* 0x0000000408127c11 */ /* 0x000fe2000f8210ff */
[----:B------:R-:W-:Y:S01]  /*0310*/  IMAD R13, R0, 0x4000, R9 ;  /* 0x00004000000d7824 */ /* 0x000fe200078e0209 */
[----:B------:R-:W-:Y:S01]  /*0320*/  LEA.HI.X R29, R10, UR5, R15, 0x2, P0 ;  /* 0x000000050a1d7c11 */ /* 0x000fe200080f140f */
[----:B------:R-:W-:Y:S01]  /*0330*/  IMAD.MOV.U32 R0, RZ, RZ, RZ ;  /* 0x000000ffff007224 */ /* 0x000fe200078e00ff */
[----:B------:R-:W-:-:S02]  /*0340*/  LEA.HI.X R19, R8, UR5, R11, 0x2, P1 ;  /* 0x0000000508137c11 */ /* 0x000fc400088f140b */
[----:B------:R-:W-:Y:S02]  /*0350*/  CS2R R8, SRZ ;  /* 0x0000000000087805 */ /* 0x000fe4000001ff00 */
[----:B------:R-:W-:Y:S01]  /*0360*/  CS2R R10, SRZ ;  /* 0x00000000000a7805 */ /* 0x000fe2000001ff00 */
[----:B------:R-:W-:Y:S01]  /*0370*/  ULDC.64 UR4, c[0x0][0x208] ;  /* 0x0000820000047ab9 */ /* 0x000fe20000000a00 */
[----:B------:R-:W-:Y:S01]  /*0380*/  SHF.R.S32.HI R4, RZ, 0xf, R4 ;  /* 0x0000000fff047819 */ /* 0x000fe20000011404 */
[C---:B------:R-:W-:Y:S01]  /*0390*/  IMAD R25, R12.reuse, 0x100, R13 ;  /* 0x000001000c197824 */ /* 0x040fe200078e020d */
[----:B------:R-:W-:Y:S02]  /*03a0*/  ISETP.GE.AND P0, PT, R12, 0x40, PT ;  /* 0x000000400c00780c */ /* 0x000fe40003f06270 */
[----:B------:R2:W3:Y:S01]  /*03b0*/  @P4 LDG.E.EL.128 R8, desc[UR4][R28.64+-0x100] ;  /* 0xffff00041c084981 */ /* 0x0004e2000c2e1d00 */
[----:B------:R-:W-:Y:S01]  /*03c0*/  IMAD R23, R4, 0x4000, R7 ;  /* 0x0000400004177824 */ /* 0x000fe200078e0207 */
[----:B------:R-:W-:-:S02]  /*03d0*/  CS2R R4, SRZ ;  /* 0x0000000000047805 */ /* 0x000fc4000001ff00 */
[----:B------:R-:W-:Y:S01]  /*03e0*/  CS2R R6, SRZ ;  /* 0x0000000000067805 */ /* 0x000fe2000001ff00 */
[----:B-1----:R-:W-:-:S04]  /*03f0*/  IMAD.WIDE R24, R25, 0x4, R2 ;  /* 0x0000000419187825 */ /* 0x002fc800078e0202 */
[--C-:B------:R-:W-:Y:S01]  /*0400*/  IMAD R15, R26, 0x100, R13.reuse ;  /* 0x000001001a0f7824 */ /* 0x100fe200078e020d */
[----:B------:R1:W4:Y:S01]  /*0410*/  @P4 LDG.E.EL.128 R4, desc[UR4][R18.64+-0x100] ;  /* 0xffff000412044981 */ /* 0x000322000c2e1d00 */
[--C-:B------:R-:W-:Y:S01]  /*0420*/  IMAD R27, R16, 0x100, R13.reuse ;  /* 0x00000100101b7824 */ /* 0x100fe200078e020d */
[----:B------:R-:W-:Y:S01]  /*0430*/  CS2R R20, SRZ ;  /* 0x0000000000147805 */ /* 0x000fe2000001ff00 */
[----:B------:R-:W-:Y:S01]  /*0440*/  IMAD R13, R14, 0x100, R13 ;  /* 0x000001000e0d7824 */ /* 0x000fe200078e020d */
[----:B------:R5:W4:Y:S01]  /*0450*/  @!P0 LDG.E.EL R0, desc[UR4][R24.64] ;  /* 0x0000000418008981 */ /* 0x000b22000c2e1900 */
[----:B------:R-:W-:Y:S01]  /*0460*/  IMAD R17, R26, 0x100, R23 ;  /* 0x000001001a117824 */ /* 0x000fe200078e0217 */
[----:B--2---:R-:W-:Y:S01]  /*0470*/  CS2R R28, SRZ ;  /* 0x00000000001c7805 */ /* 0x004fe2000001ff00 */
[----:B------:R-:W-:-:S04]  /*0480*/  IMAD.WIDE R26, R27, 0x4, R2 ;  /* 0x000000041b1a7825 */ /* 0x000fc800078e0202 */
[----:B-1----:R-:W-:Y:S01]  /*0490*/  IMAD R19, R16, 0x100, R23 ;  /* 0x0000010010137824 */ /* 0x002fe200078e0217 */
[----:B------:R1:W2:Y:S01]  /*04a0*/  @!P0 LDG.E.EL R20, desc[UR4][R26.64] ;  /* 0x000000041a148981 */ /* 0x0002a2000c2e1900 */
[----:B-----5:R-:W-:-:S04]  /*04b0*/  IMAD.WIDE R24, R15, 0x4, R2 ;  /* 0x000000040f187825 */ /* 0x020fc800078e0202 */
[--C-:B------:R-:W-:Y:S01]  /*04c0*/  IMAD R15, R12, 0x100, R23.reuse ;  /* 0x000001000c0f7824 */ /* 0x100fe200078e0217 */
[----:B------:R5:W2:Y:S01]  /*04d0*/  @!P0 LDG.E.EL R21, desc[UR4][R24.64] ;  /* 0x0000000418158981 */ /* 0x000aa2000c2e1900 */
[----:B------:R-:W-:Y:S02]  /*04e0*/  IMAD R23, R14, 0x100, R23 ;  /* 0x000001000e177824 */ /* 0x000fe400078e0217 */
[--C-:B------:R-:W-:Y:S01]  /*04f0*/  IMAD.WIDE R12, R13, 0x4, R2.reuse ;  /* 0x000000040d0c7825 */ /* 0x100fe200078e0202 */
[----:B-1----:R-:W1:Y:S03]  /*0500*/  LDC.64 R26, c[0x0][0x220] ;  /* 0x00008800ff1a7b82 */ /* 0x002e660000000a00 */
[--C-:B------:R-:W-:Y:S01]  /*0510*/  IMAD.WIDE R14, R15, 0x4, R2.reuse ;  /* 0x000000040f0e7825 */ /* 0x100fe200078e0202 */
[----:B------:R-:W2:Y:S03]  /*0520*/  @!P0 LDG.E.EL R28, desc[UR4][R12.64] ;  /* 0x000000040c1c8981 */ /* 0x000ea6000c2e1900 */
[----:B------:R-:W-:Y:S01]  /*0530*/  IMAD.WIDE R16, R17, 0x4, R2 ;  /* 0x0000000411107825 */ /* 0x000fe200078e0202 */
[----:B-----5:R-:W-:-:S03]  /*0540*/  CS2R R24, SRZ ;  /* 0x0000000000187805 */ /* 0x020fc6000001ff00 */
[--C-:B------:R-:W-:Y:S01]  /*0550*/  IMAD.WIDE R18, R19, 0x4, R2.reuse ;  /* 0x0000000413127825 */ /* 0x100fe200078e0202 */
[----:B------:R-:W5:Y:S03]  /*0560*/  @!P0 LDG.E.EL R29, desc[UR4][R16.64] ;  /* 0x00000004101d8981 */ /* 0x000f66000c2e1900 */
[----:B------:R-:W-:Y:S01]  /*0570*/  IMAD.WIDE R2, R23, 0x4, R2 ;  /* 0x0000000417027825 */ /* 0x000fe200078e0202 */
[----:B------:R-:W5:Y:S03]  /*0580*/  @!P0 LDG.E.EL R24, desc[UR4][R18.64] ;  /* 0x0000000412188981 */ /* 0x000f66000c2e1900 */
[----:B------:R-:W-:Y:S01]  /*0590*/  IMAD.MOV.U32 R23, RZ, RZ, RZ ;  /* 0x000000ffff177224 */ /* 0x000fe200078e00ff */
[----:B------:R-:W5:Y:S05]  /*05a0*/  @!P0 LDG.E.EL R25, desc[UR4][R2.64] ;  /* 0x0000000402198981 */ /* 0x000f6a000c2e1900 */
[----:B------:R4:W5:Y:S01]  /*05b0*/  @!P0 LDG.E.EL R23, desc[UR4][R14.64] ;  /* 0x000000040e178981 */ /* 0x000962000c2e1900 */
[----:B-1----:R-:W-:Y:S01]  /*05c0*/  IMAD.WIDE R26, R22, 0x4, R26 ;  /* 0x00000004161a7825 */ /* 0x002fe200078e021a */
[----:B---3--:R-:W-:-:S02]  /*05d0*/  SEL R8, R8, RZ, P4 ;  /* 0x000000ff08087207 */ /* 0x008fc40002000000 */
[----:B------:R-:W-:Y:S02]  /*05e0*/  SEL R9, R9, RZ, P4 ;  /* 0x000000ff09097207 */ /* 0x000fe40002000000 */
[----:B------:R-:W-:Y:S02]  /*05f0*/  FSETP.GT.AND P5, PT, R8, RZ, PT ;  /* 0x000000ff0800720b */ /* 0x000fe40003fa4000 */
[----:B------:R-:W-:Y:S02]  /*0600*/  FSETP.GT.AND P1, PT, R9, RZ, PT ;  /* 0x000000ff0900720b */ /* 0x000fe40003f24000 */
[----:B------:R-:W-:Y:S02]  /*0610*/  SEL R10, R10, RZ, P4 ;  /* 0x000000ff0a0a7207 */ /* 0x000fe40002000000 */
[----:B------:R-:W-:Y:S02]  /*0620*/  SEL R11, R11, RZ, P4 ;  /* 0x000000ff0b0b7207 */ /* 0x000fe40002000000 */
[----:B------:R-:W-:-:S02]  /*0630*/  FSETP.GT.AND P2, PT, R10, RZ, PT ;  /* 0x000000ff0a00720b */ /* 0x000fc40003f44000 */
[----:B------:R-:W-:Y:S02]  /*0640*/  FSETP.GT.AND P3, PT, R11, RZ, PT ;  /* 0x000000ff0b00720b */ /* 0x000fe40003f64000 */
[----:B----4-:R-:W-:Y:S02]  /*0650*/  SEL R14, R4, RZ, P4 ;  /* 0x000000ff040e7207 */ /* 0x010fe40002000000 */
[----:B0-----:R-:W-:Y:S02]  /*0660*/  SEL R12, R5, RZ, P4 ;  /* 0x000000ff050c7207 */ /* 0x001fe40002000000 */
[----:B------:R-:W-:Y:S02]  /*0670*/  SEL R13, R6, RZ, P4 ;  /* 0x000000ff060d7207 */ /* 0x000fe40002000000 */
[----:B------:R-:W-:Y:S01]  /*0680*/  SEL R2, R7, RZ, P4 ;  /* 0x000000ff07027207 */ /* 0x000fe20002000000 */
[----:B------:R-:W-:Y:S01]  /*0690*/  @!P5 FMUL R8, R8, 0.10000000149011611938 ;  /* 0x3dcccccd0808d820 */ /* 0x000fe20000400000 */
[----:B------:R-:W-:Y:S01]  /*06a0*/  @!P1 FMUL R9, R9, 0.10000000149011611938 ;  /* 0x3dcccccd09099820 */ /* 0x000fe20000400000 */
[----:B------:R-:W-:-:S02]  /*06b0*/  FSETP.GT.AND P4, PT, R14, RZ, PT ;  /* 0x000000ff0e00720b */ /* 0x000fc40003f84000 */
[----:B------:R-:W-:Y:S02]  /*06c0*/  FSETP.GT.AND P5, PT, R12, RZ, PT ;  /* 0x000000ff0c00720b */ /* 0x000fe40003fa4000 */
[----:B------:R-:W-:Y:S02]  /*06d0*/  FSETP.GT.AND P1, PT, R13, RZ, PT ;  /* 0x000000ff0d00720b */ /* 0x000fe40003f24000 */
[----:B------:R-:W-:Y:S01]  /*06e0*/  FSETP.GT.AND P6, PT, R2, RZ, PT ;  /* 0x000000ff0200720b */ /* 0x000fe20003fc4000 */
[----:B------:R-:W-:Y:S01]  /*06f0*/  @!P2 FMUL R10, R10, 0.10000000149011611938 ;  /* 0x3dcccccd0a0aa820 */ /* 0x000fe20000400000 */
[----:B------:R-:W-:Y:S01]  /*0700*/  SEL R3, R0, RZ, !P0 ;  /* 0x000000ff00037207 */ /* 0x000fe20004000000 */
[----:B------:R-:W-:Y:S01]  /*0710*/  @!P3 FMUL R11, R11, 0.10000000149011611938 ;  /* 0x3dcccccd0b0bb820 */ /* 0x000fe20000400000 */
[----:B--2---:R-:W-:Y:S02]  /*0720*/  SEL R7, R20, RZ, !P0 ;  /* 0x000000ff14077207 */ /* 0x004fe40004000000 */
[----:B------:R-:W-:-:S02]  /*0730*/  SEL R0, R21, RZ, !P0 ;  /* 0x000000ff15007207 */ /* 0x000fc40004000000 */
[----:B------:R-:W-:Y:S01]  /*0740*/  SEL R28, R28, RZ, !P0 ;  /* 0x000000ff1c1c7207 */ /* 0x000fe20004000000 */
[----:B------:R-:W-:Y:S01]  /*0750*/  @!P4 FMUL R14, R14, 0.10000000149011611938 ;  /* 0x3dcccccd0e0ec820 */ /* 0x000fe20000400000 */
[----:B------:R-:W-:Y:S01]  /*0760*/  SEL R6, R7, R10, !P0 ;  /* 0x0000000a07067207 */ /* 0x000fe20004000000 */
[----:B------:R-:W-:Y:S01]  /*0770*/  @!P5 FMUL R12, R12, 0.10000000149011611938 ;  /* 0x3dcccccd0c0cd820 */ /* 0x000fe20000400000 */
[----:B------:R-:W-:Y:S01]  /*0780*/  SEL R5, R0, R9, !P0 ;  /* 0x0000000900057207 */ /* 0x000fe20004000000 */
[----:B------:R-:W-:Y:S01]  /*0790*/  @!P1 FMUL R13, R13, 0.10000000149011611938 ;  /* 0x3dcccccd0d0d9820 */ /* 0x000fe20000400000 */
[----:B------:R-:W-:Y:S01]  /*07a0*/  SEL R7, R28, R11, !P0 ;  /* 0x0000000b1c077207 */ /* 0x000fe20004000000 */
[----:B------:R-:W-:Y:S01]  /*07b0*/  @!P6 FMUL R2, R2, 0.10000000149011611938 ;  /* 0x3dcccccd0202e820 */ /* 0x000fe20000400000 */
[----:B-----5:R-:W-:Y:S02]  /*07c0*/  SEL R9, R29, RZ, !P0 ;  /* 0x000000ff1d097207 */ /* 0x020fe40004000000 */
[----:B------:R-:W-:-:S02]  /*07d0*/  SEL R10, R24, RZ, !P0 ;  /* 0x000000ff180a7207 */ /* 0x000fc40004000000 */
[----:B------:R-:W-:Y:S02]  /*07e0*/  SEL R11, R25, RZ, !P0 ;  /* 0x000000ff190b7207 */ /* 0x000fe40004000000 */
[----:B------:R-:W-:Y:S02]  /*07f0*/  SEL R4, R3, R8, !P0 ;  /* 0x0000000803047207 */ /* 0x000fe40004000000 */
[----:B------:R-:W-:Y:S02]  /*0800*/  SEL R23, R23, RZ, !P0 ;  /* 0x000000ff17177207 */ /* 0x000fe40004000000 */
[----:B------:R-:W-:Y:S02]  /*0810*/  SEL R9, R9, R12, !P0 ;  /* 0x0000000c09097207 */ /* 0x000fe40004000000 */
[----:B------:R-:W-:Y:S02]  /*0820*/  SEL R8, R23, R14, !P0 ;  /* 0x0000000e17087207 */ /* 0x000fe40004000000 */
[----:B------:R-:W-:-:S02]  /*0830*/  SEL R10, R10, R13, !P0 ;  /* 0x0000000d0a0a7207 */ /* 0x000fc40004000000 */
[----:B------:R-:W-:Y:S01]  /*0840*/  SEL R11, R11, R2, !P0 ;  /* 0x000000020b0b7207 */ /* 0x000fe20004000000 */
[----:B------:R-:W-:Y:S04]  /*0850*/  STG.E.128 desc[UR4][R26.64], R4 ;  /* 0x000000041a007986 */ /* 0x000fe8000c101d04 */
[----:B------:R-:W-:Y:S01]  /*0860*/  STG.E.128 desc[UR4][R26.64+0x800], R8 ;  /* 0x000800081a007986 */ /* 0x000fe2000c101d04 */
[----:B------:R-:W-:Y:S05]  /*0870*/  EXIT ;  /* 0x000000000000794d */ /* 0x000fea0003800000 */
.L_x_0:
[----:B------:R-:W-:-:S00]  /*0880*/  BRA `(.L_x_0) ;  /* 0xfffffffc00fc7947 */ /* 0x000fc0000383ffff */
[----:B------:R-:W-:-:S00]  /*0890*/  NOP ;  /* 0x0000000000007918 */ /* 0x000fc00000000000 */
        /* <DEDUP_REMOVED lines=14> */
.L_x_1:


//--------------------- .nv.constant0.triton_poi_fused_cat_16 --------------------------
	.section	.nv.constant0.triton_poi_fused_cat_16,"a",@progbits
	.sectionflags	@""
	.align	4
.nv.constant0.triton_poi_fused_cat_16:
	.zero		556
